	.headerflags	@"EF_CUDA_TEXMODE_UNIFIED EF_CUDA_64BIT_ADDRESS EF_CUDA_ACCELERATORS EF_CUDA_SM90 EF_CUDA_VIRTUAL_SM(EF_CUDA_SM90)"
	.elftype	@"ET_EXEC"


//--------------------- .nv.info                  --------------------------
	.section	.nv.info,"",@"SHT_CUDA_INFO"
	.align	4


	//----- nvinfo : EIATTR_REGCOUNT
	.align		4
        /*0000*/ 	.byte	0x04, 0x2f
        /*0002*/ 	.short	(.L_1 - .L_0)
	.align		4
.L_0:
        /*0004*/ 	.word	index@(triton_poi_fused_max_pool2d_with_indices_8)
        /*0008*/ 	.word	0x00000014


	//----- nvinfo : EIATTR_MIN_STACK_SIZE
	.align		4
.L_1:
        /*000c*/ 	.byte	0x04, 0x12
        /*000e*/ 	.short	(.L_3 - .L_2)
	.align		4
.L_2:
        /*0010*/ 	.word	index@(triton_poi_fused_max_pool2d_with_indices_8)
        /*0014*/ 	.word	0x00000000


	//----- nvinfo : EIATTR_FRAME_SIZE
	.align		4
.L_3:
        /*0018*/ 	.byte	0x04, 0x11
        /*001a*/ 	.short	(.L_5 - .L_4)
	.align		4
.L_4:
        /*001c*/ 	.word	index@(triton_poi_fused_max_pool2d_with_indices_8)
        /*0020*/ 	.word	0x00000000


	//----- nvinfo : EIATTR_MIN_STACK_SIZE
	.align		4
.L_5:
        /*0024*/ 	.byte	0x04, 0x12
        /*0026*/ 	.short	(.L_7 - .L_6)
	.align		4
.L_6:
        /*0028*/ 	.word	index@(triton_poi_fused_max_pool2d_with_indices_8)
        /*002c*/ 	.word	0x00000000
.L_7:


//--------------------- .nv.info.triton_poi_fused_max_pool2d_with_indices_8 --------------------------
	.section	.nv.info.triton_poi_fused_max_pool2d_with_indices_8,"",@"SHT_CUDA_INFO"
	.sectionflags	@""
	.align	4


	//----- nvinfo : EIATTR_CUDA_API_VERSION
	.align		4
        /*0000*/ 	.byte	0x04, 0x37
        /*0002*/ 	.short	(.L_9 - .L_8)
.L_8:
        /*0004*/ 	.word	0x0000007c


	//----- nvinfo : EIATTR_KPARAM_INFO
	.align		4
.L_9:
        /*0008*/ 	.byte	0x04, 0x17
        /*000a*/ 	.short	(.L_11 - .L_10)
.L_10:
        /*000c*/ 	.word	0x00000000
        /*0010*/ 	.short	0x0003
        /*0012*/ 	.short	0x0018
        /*0014*/ 	.byte	0x00, 0xf0, 0x11, 0x00


	//----- nvinfo : EIATTR_KPARAM_INFO
	.align		4
.L_11:
        /*0018*/ 	.byte	0x04, 0x17
        /*001a*/ 	.short	(.L_13 - .L_12)
.L_12:
        /*001c*/ 	.word	0x00000000
        /*0020*/ 	.short	0x0002
        /*0022*/ 	.short	0x0010
        /*0024*/ 	.byte	0x00, 0xf4, 0x21, 0x00


	//----- nvinfo : EIATTR_KPARAM_INFO
	.align		4
.L_13:
        /*0028*/ 	.byte	0x04, 0x17
        /*002a*/ 	.short	(.L_15 - .L_14)
.L_14:
        /*002c*/ 	.word	0x00000000
        /*0030*/ 	.short	0x0001
        /*0032*/ 	.short	0x0008
        /*0034*/ 	.byte	0x00, 0xf4, 0x21, 0x00


	//----- nvinfo : EIATTR_KPARAM_INFO
	.align		4
.L_15:
        /*0038*/ 	.byte	0x04, 0x17
        /*003a*/ 	.short	(.L_17 - .L_16)
.L_16:
        /*003c*/ 	.word	0x00000000
        /*0040*/ 	.short	0x0000
        /*0042*/ 	.short	0x0000
        /*0044*/ 	.byte	0x00, 0xf4, 0x21, 0x00


	//----- nvinfo : EIATTR_SPARSE_MMA_MASK
	.align		4
.L_17:
        /*0048*/ 	.byte	0x03, 0x50
        /*004a*/ 	.short	0x0000


	//----- nvinfo : EIATTR_MAXREG_COUNT
	.align		4
        /*004c*/ 	.byte	0x03, 0x1b
        /*004e*/ 	.short	0x00ff


	//----- nvinfo : EIATTR_EXIT_INSTR_OFFSETS
	.align		4
        /*0050*/ 	.byte	0x04, 0x1c
        /*0052*/ 	.short	(.L_19 - .L_18)


	//   ....[0]....
.L_18:
        /*0054*/ 	.word	0x00000450


	//   ....[1]....
        /*0058*/ 	.word	0x00000470


	//----- nvinfo : EIATTR_REQNTID
	.align		4
.L_19:
        /*005c*/ 	.byte	0x04, 0x10
        /*005e*/ 	.short	(.L_21 - .L_20)
.L_20:
        /*0060*/ 	.word	0x00000080
        /*0064*/ 	.word	0x00000001
        /*0068*/ 	.word	0x00000001


	//----- nvinfo : EIATTR_CBANK_PARAM_SIZE
	.align		4
.L_21:
        /*006c*/ 	.byte	0x03, 0x19
        /*006e*/ 	.short	0x001c


	//----- nvinfo : EIATTR_PARAM_CBANK
	.align		4
        /*0070*/ 	.byte	0x04, 0x0a
        /*0072*/ 	.short	(.L_23 - .L_22)
	.align		4
.L_22:
        /*0074*/ 	.word	index@(.nv.constant0.triton_poi_fused_max_pool2d_with_indices_8)
        /*0078*/ 	.short	0x0210
        /*007a*/ 	.short	0x001c


	//----- nvinfo : EIATTR_SW_WAR
	.align		4
.L_23:
        /*007c*/ 	.byte	0x04, 0x36
        /*007e*/ 	.short	(.L_25 - .L_24)
.L_24:
        /*0080*/ 	.word	0x00000008
.L_25:


//--------------------- .nv.callgraph             --------------------------
	.section	.nv.callgraph,"",@"SHT_CUDA_CALLGRAPH"
	.align	4
	.sectionentsize	8
	.align		4
        /*0000*/ 	.word	0x00000000
	.align		4
        /*0004*/ 	.word	0xffffffff
	.align		4
        /*0008*/ 	.word	0x00000000
	.align		4
        /*000c*/ 	.word	0xfffffffe
	.align		4
        /*0010*/ 	.word	0x00000000
	.align		4
        /*0014*/ 	.word	0xfffffffd
	.align		4
        /*0018*/ 	.word	0x00000000
	.align		4
        /*001c*/ 	.word	0xfffffffc


//--------------------- .text.triton_poi_fused_max_pool2d_with_indices_8 --------------------------
	.section	.text.triton_poi_fused_max_pool2d_with_indices_8,"ax",@progbits
	.align	128
        .global         triton_poi_fused_max_pool2d_with_indices_8
        .type           triton_poi_fused_max_pool2d_with_indices_8,@function
        .size           triton_poi_fused_max_pool2d_with_indices_8,(.L_x_1 - triton_poi_fused_max_pool2d_with_indices_8)
        .other          triton_poi_fused_max_pool2d_with_indices_8,@"STO_CUDA_ENTRY STV_DEFAULT"
triton_poi_fused_max_pool2d_with_indices_8:
.text.triton_poi_fused_max_pool2d_with_indices_8:
[----:B------:R-:W0:Y:S02]  /*0000*/  LDC R1, c[0x0][0x28] ;  /* 0x00000a00ff017b82 */ /* 0x000e240000000800 */
[----:B------:R-:W1:Y:S01]  /*0010*/  S2R R0, SR_TID.X ;  /* 0x0000000000007919 */ /* 0x000e620000002100 */
[----:B------:R-:W-:Y:S01]  /*0020*/  CS2R R16, SRZ ;  /* 0x0000000000107805 */ /* 0x000fe2000001ff00 */
[----:B------:R-:W-:Y:S01]  /*0030*/  ULDC.64 UR4, c[0x0][0x208] ;  /* 0x0000820000047ab9 */ /* 0x000fe20000000a00 */
[----:B------:R-:W-:Y:S01]  /*0040*/  ULDC.64 UR6, c[0x0][0x220] ;  /* 0x0000880000067ab9 */ /* 0x000fe20000000a00 */
[----:B------:R-:W2:Y:S01]  /*0050*/  S2R R3, SR_CTAID.X ;  /* 0x0000000000037919 */ /* 0x000ea20000002500 */
[----:B-1----:R-:W-:-:S05]  /*0060*/  IMAD.SHL.U32 R0, R0, 0x2, RZ ;  /* 0x0000000200007824 */ /* 0x002fca00078e00ff */
[----:B------:R-:W-:-:S05]  /*0070*/  LOP3.LUT R0, R0, 0xfe, RZ, 0xc0, !PT ;  /* 0x000000fe00007812 */ /* 0x000fca00078ec0ff */
[----:B--2---:R-:W-:-:S04]  /*0080*/  IMAD R0, R3, 0x100, R0 ;  /* 0x0000010003007824 */ /* 0x004fc800078e0200 */
[C---:B------:R-:W-:Y:S01]  /*0090*/  IMAD.HI R8, R0.reuse, 0x2aaaaaab, RZ ;  /* 0x2aaaaaab00087827 */ /* 0x040fe200078e02ff */
[----:B------:R-:W-:Y:S02]  /*00a0*/  SHF.R.S32.HI R3, RZ, 0x1f, R0 ;  /* 0x0000001fff037819 */ /* 0x000fe40000011400 */
[----:B------:R-:W-:Y:S02]  /*00b0*/  ISETP.GE.AND P0, PT, R0, 0x4800, PT ;  /* 0x000048000000780c */ /* 0x000fe40003f06270 */
[----:B------:R-:W-:Y:S02]  /*00c0*/  LEA.HI R4, R3, R0, RZ, 0x5 ;  /* 0x0000000003047211 */ /* 0x000fe400078f28ff */
[----:B------:R-:W1:Y:S01]  /*00d0*/  LDC.64 R2, c[0x0][0x210] ;  /* 0x00008400ff027b82 */ /* 0x000e620000000a00 */
[----:B------:R-:W-:Y:S02]  /*00e0*/  SHF.R.U32.HI R11, RZ, 0x1f, R8 ;  /* 0x0000001fff0b7819 */ /* 0x000fe40000011608 */
[----:B------:R-:W-:-:S02]  /*00f0*/  SHF.R.S32.HI R5, RZ, 0x5, R4 ;  /* 0x00000005ff057819 */ /* 0x000fc40000011404 */
[----:B------:R-:W-:Y:S02]  /*0100*/  LOP3.LUT R7, R4, 0xffffffe0, RZ, 0xc0, !PT ;  /* 0xffffffe004077812 */ /* 0x000fe400078ec0ff */
[----:B------:R-:W-:Y:S01]  /*0110*/  LEA.HI.SX32 R8, R8, R11, 0x1a ;  /* 0x0000000b08087211 */ /* 0x000fe200078fd2ff */
[----:B------:R-:W-:-:S04]  /*0120*/  IMAD.HI R6, R5, 0x2aaaaaab, RZ ;  /* 0x2aaaaaab05067827 */ /* 0x000fc800078e02ff */
[----:B------:R-:W-:Y:S01]  /*0130*/  IMAD.IADD R7, R0, 0x1, -R7 ;  /* 0x0000000100077824 */ /* 0x000fe200078e0a07 */
[----:B------:R-:W-:-:S03]  /*0140*/  SHF.R.U32.HI R9, RZ, 0x1, R6 ;  /* 0x00000001ff097819 */ /* 0x000fc60000011606 */
[----:B------:R-:W-:Y:S01]  /*0150*/  IMAD R7, R8, 0x600, R7 ;  /* 0x0000060008077824 */ /* 0x000fe200078e0207 */
[----:B------:R-:W-:-:S05]  /*0160*/  LEA.HI R6, R6, R9, RZ, 0x1 ;  /* 0x0000000906067211 */ /* 0x000fca00078f08ff */
[----:B------:R-:W-:Y:S01]  /*0170*/  IMAD R6, R6, -0xc, R5 ;  /* 0xfffffff406067824 */ /* 0x000fe200078e0205 */
[----:B------:R-:W-:-:S03]  /*0180*/  CS2R R4, SRZ ;  /* 0x0000000000047805 */ /* 0x000fc6000001ff00 */
[----:B------:R-:W-:-:S04]  /*0190*/  IMAD R15, R6, 0x40, R7 ;  /* 0x00000040060f7824 */ /* 0x000fc800078e0207 */
[C---:B------:R-:W-:Y:S02]  /*01a0*/  VIADD R11, R15.reuse, 0x20 ;  /* 0x000000200f0b7836 */ /* 0x040fe40000000000 */
[----:B-1----:R-:W-:-:S04]  /*01b0*/  IMAD.WIDE R8, R15, 0x4, R2 ;  /* 0x000000040f087825 */ /* 0x002fc800078e0202 */
[--C-:B------:R-:W-:Y:S01]  /*01c0*/  IMAD.WIDE R10, R11, 0x4, R2.reuse ;  /* 0x000000040b0a7825 */ /* 0x100fe200078e0202 */
[----:B------:R1:W2:Y:S03]  /*01d0*/  @!P0 LDG.E.64 R16, desc[UR4][R8.64] ;  /* 0x0000000408108981 */ /* 0x0002a6000c1e1b00 */
[----:B------:R-:W-:Y:S01]  /*01e0*/  VIADD R13, R15, 0x300 ;  /* 0x000003000f0d7836 */ /* 0x000fe20000000000 */
[----:B------:R-:W2:Y:S01]  /*01f0*/  @!P0 LDG.E.64 R4, desc[UR4][R10.64] ;  /* 0x000000040a048981 */ /* 0x000ea2000c1e1b00 */
[----:B------:R-:W-:Y:S02]  /*0200*/  CS2R R6, SRZ ;  /* 0x0000000000067805 */ /* 0x000fe4000001ff00 */
[--C-:B------:R-:W-:Y:S01]  /*0210*/  IMAD.WIDE R12, R13, 0x4, R2.reuse ;  /* 0x000000040d0c7825 */ /* 0x100fe200078e0202 */
[----:B-1----:R-:W1:Y:S03]  /*0220*/  LDC.64 R8, c[0x0][0x218] ;  /* 0x00008600ff087b82 */ /* 0x002e660000000a00 */
[----:B------:R-:W-:Y:S01]  /*0230*/  VIADD R15, R15, 0x320 ;  /* 0x000003200f0f7836 */ /* 0x000fe20000000000 */
[----:B------:R-:W3:Y:S03]  /*0240*/  @!P0 LDG.E.64 R6, desc[UR4][R12.64] ;  /* 0x000000040c068981 */ /* 0x000ee6000c1e1b00 */
[----:B------:R-:W-:Y:S01]  /*0250*/  IMAD.WIDE R14, R15, 0x4, R2 ;  /* 0x000000040f0e7825 */ /* 0x000fe200078e0202 */
[----:B------:R-:W-:-:S06]  /*0260*/  CS2R R2, SRZ ;  /* 0x0000000000027805 */ /* 0x000fcc000001ff00 */
[----:B------:R-:W4:Y:S01]  /*0270*/  @!P0 LDG.E.64 R2, desc[UR4][R14.64] ;  /* 0x000000040e028981 */ /* 0x000f22000c1e1b00 */
[C---:B--2---:R-:W-:Y:S02]  /*0280*/  FSETP.GT.AND P1, PT, R4.reuse, R16, PT ;  /* 0x000000100400720b */ /* 0x044fe40003f24000 */
[C---:B------:R-:W-:Y:S02]  /*0290*/  FSETP.GT.AND P2, PT, R5.reuse, R17, PT ;  /* 0x000000110500720b */ /* 0x040fe40003f44000 */
[----:B------:R-:W-:Y:S02]  /*02a0*/  FSETP.NAN.AND P3, PT, R4, R4, PT ;  /* 0x000000040400720b */ /* 0x000fe40003f68000 */
[----:B---3--:R-:W-:Y:S02]  /*02b0*/  FSETP.NAN.AND P5, PT, R6, R6, PT ;  /* 0x000000060600720b */ /* 0x008fe40003fa8000 */
[----:B------:R-:W-:-:S05]  /*02c0*/  FSETP.NAN.AND P6, PT, R5, R5, PT ;  /* 0x000000050500720b */ /* 0x000fca0003fc8000 */
[----:B------:R-:W-:-:S04]  /*02d0*/  @!P1 SEL R4, R4, R16, P3 ;  /* 0x0000001004049207 */ /* 0x000fc80001800000 */
[----:B------:R-:W-:Y:S02]  /*02e0*/  FSETP.GEU.AND P4, PT, R4, R6, PT ;  /* 0x000000060400720b */ /* 0x000fe40003f8e000 */
[----:B----4-:R-:W-:Y:S02]  /*02f0*/  FSETP.NAN.AND P3, PT, R2, R2, PT ;  /* 0x000000020200720b */ /* 0x010fe40003f68000 */
[----:B------:R-:W-:Y:S02]  /*0300*/  @!P2 SEL R5, R5, R17, P6 ;  /* 0x000000110505a207 */ /* 0x000fe40003000000 */
[----:B------:R-:W-:Y:S02]  /*0310*/  @!P5 SEL R6, R6, R4, !P4 ;  /* 0x000000040606d207 */ /* 0x000fe40006000000 */
[----:B------:R-:W-:Y:S02]  /*0320*/  FSETP.NAN.AND P6, PT, R7, R7, PT ;  /* 0x000000070700720b */ /* 0x000fe40003fc8000 */
[----:B------:R-:W-:-:S02]  /*0330*/  FSETP.GEU.AND P5, PT, R6, R2, PT ;  /* 0x000000020600720b */ /* 0x000fc40003fae000 */
[----:B------:R-:W-:Y:S02]  /*0340*/  SEL R4, RZ, 0x1, !P1 ;  /* 0x00000001ff047807 */ /* 0x000fe40004800000 */
[----:B------:R-:W-:Y:S02]  /*0350*/  FSETP.NAN.AND P1, PT, R3, R3, PT ;  /* 0x000000030300720b */ /* 0x000fe40003f28000 */
[----:B------:R-:W-:Y:S02]  /*0360*/  @!P3 SEL R2, R2, R6, !P5 ;  /* 0x000000060202b207 */ /* 0x000fe40006800000 */
[----:B------:R-:W-:-:S04]  /*0370*/  FSETP.GEU.AND P3, PT, R5, R7, PT ;  /* 0x000000070500720b */ /* 0x000fc80003f6e000 */
[----:B------:R-:W-:Y:S02]  /*0380*/  @!P6 SEL R7, R7, R5, !P3 ;  /* 0x000000050707e207 */ /* 0x000fe40005800000 */
[----:B------:R-:W-:Y:S02]  /*0390*/  SEL R5, RZ, 0x1, !P2 ;  /* 0x00000001ff057807 */ /* 0x000fe40005000000 */
[----:B------:R-:W-:Y:S02]  /*03a0*/  FSETP.GEU.AND P2, PT, R7, R3, PT ;  /* 0x000000030700720b */ /* 0x000fe40003f4e000 */
[----:B------:R-:W-:Y:S02]  /*03b0*/  SEL R4, R4, 0x2, P4 ;  /* 0x0000000204047807 */ /* 0x000fe40002000000 */
[----:B------:R-:W-:Y:S02]  /*03c0*/  SEL R5, R5, 0x2, P3 ;  /* 0x0000000205057807 */ /* 0x000fe40001800000 */
[----:B------:R-:W-:-:S02]  /*03d0*/  @!P1 SEL R3, R3, R7, !P2 ;  /* 0x0000000703039207 */ /* 0x000fc40005000000 */
[----:B------:R-:W-:Y:S02]  /*03e0*/  SEL R7, R4, 0x3, P5 ;  /* 0x0000000304077807 */ /* 0x000fe40002800000 */
[----:B------:R-:W-:Y:S01]  /*03f0*/  SEL R10, R5, 0x3, P2 ;  /* 0x00000003050a7807 */ /* 0x000fe20001000000 */
[----:B-1----:R-:W-:Y:S01]  /*0400*/  IMAD.WIDE R4, R0, 0x4, R8 ;  /* 0x0000000400047825 */ /* 0x002fe200078e0208 */
[----:B------:R-:W-:-:S03]  /*0410*/  IADD3 R6, P1, R0, UR6, RZ ;  /* 0x0000000600067c10 */ /* 0x000fc6000ff3e0ff */
[----:B------:R-:W-:Y:S01]  /*0420*/  IMAD R9, R10, 0x100, R7 ;  /* 0x000001000a097824 */ /* 0x000fe200078e0207 */
[----:B------:R-:W-:Y:S01]  /*0430*/  LEA.HI.X.SX32 R7, R0, UR7, 0x1, P1 ;  /* 0x0000000700077c11 */ /* 0x000fe200088f0eff */
[----:B------:R1:W-:Y:S01]  /*0440*/  @!P0 STG.E.64 desc[UR4][R4.64], R2 ;  /* 0x0000000204008986 */ /* 0x0003e2000c101b04 */
[----:B------:R-:W-:Y:S07]  /*0450*/  @P0 EXIT ;  /* 0x000000000000094d */ /* 0x000fee0003800000 */
[----:B------:R-:W-:Y:S01]  /*0460*/  STG.E.U16 desc[UR4][R6.64], R9 ;  /* 0x0000000906007986 */ /* 0x000fe2000c101504 */
[----:B------:R-:W-:Y:S05]  /*0470*/  EXIT ;  /* 0x000000000000794d */ /* 0x000fea0003800000 */
.L_x_0:
[----:B------:R-:W-:-:S00]  /*0480*/  BRA `(.L_x_0) ;  /* 0xfffffffc00fc7947 */ /* 0x000fc0000383ffff */
[----:B------:R-:W-:-:S00]  /*0490*/  NOP ;  /* 0x0000000000007918 */ /* 0x000fc00000000000 */
        /* <DEDUP_REMOVED lines=14> */
.L_x_1:


//--------------------- .nv.constant0.triton_poi_fused_max_pool2d_with_indices_8 --------------------------
	.section	.nv.constant0.triton_poi_fused_max_pool2d_with_indices_8,"a",@progbits
	.sectionflags	@""
	.align	4
.nv.constant0.triton_poi_fused_max_pool2d_with_indices_8:
	.zero		556
